//
// Generated by NVIDIA NVVM Compiler
//
// Compiler Build ID: CL-36424714
// Cuda compilation tools, release 13.0, V13.0.88
// Based on NVVM 20.0.0
//

.version 9.0
.target sm_100
.address_size 64

	// .globl	_Z9kernelAddPiS_S_i

.visible .entry _Z9kernelAddPiS_S_i(
	.param .u64 .ptr .align 1 _Z9kernelAddPiS_S_i_param_0,
	.param .u64 .ptr .align 1 _Z9kernelAddPiS_S_i_param_1,
	.param .u64 .ptr .align 1 _Z9kernelAddPiS_S_i_param_2,
	.param .u32 _Z9kernelAddPiS_S_i_param_3
)
{
	.reg .pred 	%p<7>;
	.reg .b32 	%r<33>;
	.reg .b64 	%rd<22>;

	ld.param.u64 	%rd7, [_Z9kernelAddPiS_S_i_param_0];
	ld.param.u64 	%rd6, [_Z9kernelAddPiS_S_i_param_1];
	ld.param.u64 	%rd8, [_Z9kernelAddPiS_S_i_param_2];
	ld.param.u32 	%r5, [_Z9kernelAddPiS_S_i_param_3];
	cvta.to.global.u64 	%rd1, %rd8;
	cvta.to.global.u64 	%rd2, %rd7;
	mov.u32 	%r1, %ctaid.x;
	mov.u32 	%r8, %ntid.x;
	mov.u32 	%r2, %tid.x;
	mad.lo.s32 	%r3, %r1, %r8, %r2;
	// begin inline asm
	mov.u32 %r6, %envreg2;
	// end inline asm
	cvt.u64.u32 	%rd9, %r6;
	// begin inline asm
	mov.u32 %r7, %envreg1;
	// end inline asm
	cvt.u64.u32 	%rd10, %r7;
	shl.b64 	%rd11, %rd10, 32;
	or.b64  	%rd3, %rd11, %rd9;
	setp.ge.s32 	%p1, %r3, %r5;
	@%p1 bra 	$L__BB0_2;
	cvta.to.global.u64 	%rd12, %rd6;
	mul.wide.s32 	%rd13, %r3, 4;
	add.s64 	%rd14, %rd2, %rd13;
	ld.global.u32 	%r9, [%rd14];
	add.s64 	%rd15, %rd12, %rd13;
	ld.global.u32 	%r10, [%rd15];
	add.s32 	%r11, %r10, %r9;
	add.s64 	%rd16, %rd1, %rd13;
	st.global.u32 	[%rd16], %r11;
$L__BB0_2:
	setp.ne.s64 	%p2, %rd3, 0;
	@%p2 bra 	$L__BB0_4;
	// begin inline asm
	trap;
	// end inline asm
$L__BB0_4:
	barrier.sync 	0;
	mov.u32 	%r12, %tid.y;
	add.s32 	%r13, %r2, %r12;
	mov.u32 	%r14, %tid.z;
	or.b32  	%r15, %r13, %r14;
	setp.ne.s32 	%p3, %r15, 0;
	@%p3 bra 	$L__BB0_7;
	add.s64 	%rd17, %rd3, 4;
	mov.u32 	%r18, %nctaid.x;
	mov.u32 	%r19, %nctaid.y;
	mul.lo.s32 	%r20, %r18, %r19;
	mov.u32 	%r21, %nctaid.z;
	mul.lo.s32 	%r22, %r20, %r21;
	mov.u32 	%r23, %ctaid.y;
	add.s32 	%r24, %r1, %r23;
	mov.u32 	%r25, %ctaid.z;
	neg.s32 	%r26, %r25;
	setp.eq.s32 	%p4, %r24, %r26;
	sub.s32 	%r27, -2147483647, %r22;
	selp.b32 	%r17, %r27, 1, %p4;
	// begin inline asm
	atom.add.release.gpu.u32 %r16,[%rd17],%r17;
	// end inline asm
$L__BB0_6:
	// begin inline asm
	ld.acquire.gpu.u32 %r28,[%rd17];
	// end inline asm
	xor.b32  	%r29, %r28, %r16;
	setp.gt.s32 	%p5, %r29, -1;
	@%p5 bra 	$L__BB0_6;
$L__BB0_7:
	setp.ge.s32 	%p6, %r3, %r5;
	barrier.sync 	0;
	@%p6 bra 	$L__BB0_9;
	mul.wide.s32 	%rd19, %r3, 4;
	add.s64 	%rd20, %rd2, %rd19;
	ld.global.u32 	%r30, [%rd20];
	add.s64 	%rd21, %rd1, %rd19;
	ld.global.u32 	%r31, [%rd21];
	add.s32 	%r32, %r31, %r30;
	st.global.u32 	[%rd21], %r32;
$L__BB0_9:
	ret;

}


// ===== COMPILED SASS (sm_100) =====

	.target	sm_100

	.elftype	@"ET_EXEC"


//--------------------- .note.nv.tkinfo           --------------------------
	.section	.note.nv.tkinfo,"",@"SHT_NOTE"
	.sectionflags	@"SHF_NOTE_NV_TKINFO"
	.tkinfo
        /*0018*/ 	.word	0x00000002
        /*0030*/ 	.string	""
        /*0030*/ 	.string	"ptxas"
        /*0030*/ 	.string	"Cuda compilation tools, release 13.0, V13.0.88"
        /*0030*/ 	.string	"Build cuda_13.0.r13.0/compiler.36424714_0"
        /*0030*/ 	.string	"-arch sm_100 -m 64 "



//--------------------- .note.nv.cuinfo           --------------------------
	.section	.note.nv.cuinfo,"",@"SHT_NOTE"
	.sectionflags	@"SHF_NOTE_NV_CUINFO"
        /*0018*/ 	.short	0x0002
        /*001a*/ 	.short	0x0064
        /*001c*/ 	.short	0x0082
	.zero		2


//--------------------- .nv.info                  --------------------------
	.section	.nv.info,"",@"SHT_CUDA_INFO"
	.align	4


	//----- nvinfo : EIATTR_REGCOUNT
	.align		4
        /*0000*/ 	.byte	0x04, 0x2f
        /*0002*/ 	.short	(.L_1 - .L_0)
	.align		4
.L_0:
        /*0004*/ 	.word	index@(_Z9kernelAddPiS_S_i)
        /*0008*/ 	.word	0x0000000e


	//----- nvinfo : EIATTR_FRAME_SIZE
	.align		4
.L_1:
        /*000c*/ 	.byte	0x04, 0x11
        /*000e*/ 	.short	(.L_3 - .L_2)
	.align		4
.L_2:
        /*0010*/ 	.word	index@(_Z9kernelAddPiS_S_i)
        /*0014*/ 	.word	0x00000000


	//----- nvinfo : EIATTR_MIN_STACK_SIZE
	.align		4
.L_3:
        /*0018*/ 	.byte	0x04, 0x12
        /*001a*/ 	.short	(.L_5 - .L_4)
	.align		4
.L_4:
        /*001c*/ 	.word	index@(_Z9kernelAddPiS_S_i)
        /*0020*/ 	.word	0x00000000
.L_5:


//--------------------- .nv.compat                --------------------------
	.section	.nv.compat,"",@"SHT_CUDA_COMPAT_INFO"
	.align	4
        /*0000*/ 	.byte	0x02, 0x09, 0x00, 0x00, 0x02, 0x02, 0x01, 0x00, 0x02, 0x05, 0x05, 0x00, 0x03, 0x07, 0x01, 0x01
        /*0010*/ 	.byte	0x02, 0x03, 0x00, 0x00, 0x02, 0x06, 0x01, 0x00, 0x04, 0x0b, 0x08, 0x00, 0x09, 0x00, 0x00, 0x00
        /*0020*/ 	.byte	0x00, 0x00, 0x00, 0x00


//--------------------- .nv.info._Z9kernelAddPiS_S_i --------------------------
	.section	.nv.info._Z9kernelAddPiS_S_i,"",@"SHT_CUDA_INFO"
	.sectionflags	@""
	.align	4


	//----- nvinfo : EIATTR_CUDA_API_VERSION
	.align		4
        /*0000*/ 	.byte	0x04, 0x37
        /*0002*/ 	.short	(.L_7 - .L_6)
.L_6:
        /*0004*/ 	.word	0x00000082


	//----- nvinfo : EIATTR_KPARAM_INFO
	.align		4
.L_7:
        /*0008*/ 	.byte	0x04, 0x17
        /*000a*/ 	.short	(.L_9 - .L_8)
.L_8:
        /*000c*/ 	.word	0x00000000
        /*0010*/ 	.short	0x0003
        /*0012*/ 	.short	0x0018
        /*0014*/ 	.byte	0x00, 0xf0, 0x11, 0x00


	//----- nvinfo : EIATTR_KPARAM_INFO
	.align		4
.L_9:
        /*0018*/ 	.byte	0x04, 0x17
        /*001a*/ 	.short	(.L_11 - .L_10)
.L_10:
        /*001c*/ 	.word	0x00000000
        /*0020*/ 	.short	0x0002
        /*0022*/ 	.short	0x0010
        /*0024*/ 	.byte	0x00, 0xf5, 0x21, 0x00


	//----- nvinfo : EIATTR_KPARAM_INFO
	.align		4
.L_11:
        /*0028*/ 	.byte	0x04, 0x17
        /*002a*/ 	.short	(.L_13 - .L_12)
.L_12:
        /*002c*/ 	.word	0x00000000
        /*0030*/ 	.short	0x0001
        /*0032*/ 	.short	0x0008
        /*0034*/ 	.byte	0x00, 0xf5, 0x21, 0x00


	//----- nvinfo : EIATTR_KPARAM_INFO
	.align		4
.L_13:
        /*0038*/ 	.byte	0x04, 0x17
        /*003a*/ 	.short	(.L_15 - .L_14)
.L_14:
        /*003c*/ 	.word	0x00000000
        /*0040*/ 	.short	0x0000
        /*0042*/ 	.short	0x0000
        /*0044*/ 	.byte	0x00, 0xf5, 0x21, 0x00


	//----- nvinfo : EIATTR_SPARSE_MMA_MASK
	.align		4
.L_15:
        /*0048*/ 	.byte	0x03, 0x50
        /*004a*/ 	.short	0x0000


	//----- nvinfo : EIATTR_MAXREG_COUNT
	.align		4
        /*004c*/ 	.byte	0x03, 0x1b
        /*004e*/ 	.short	0x00ff


	//----- nvinfo : EIATTR_NUM_BARRIERS
	.align		4
        /*0050*/ 	.byte	0x02, 0x4c
        /*0052*/ 	.byte	0x01
	.zero		1


	//----- nvinfo : EIATTR_MERCURY_ISA_VERSION
	.align		4
        /*0054*/ 	.byte	0x03, 0x5f
        /*0056*/ 	.short	0x0101


	//----- nvinfo : EIATTR_INT_WARP_WIDE_INSTR_OFFSETS
	.align		4
        /*0058*/ 	.byte	0x04, 0x31
        /*005a*/ 	.short	(.L_17 - .L_16)


	//   ....[0]....
.L_16:
        /*005c*/ 	.word	0x000002f0


	//   ....[1]....
        /*0060*/ 	.word	0x00000440


	//----- nvinfo : EIATTR_COOP_GROUP_MASK_REGIDS
	.align		4
.L_17:
        /*0064*/ 	.byte	0x04, 0x29
        /*0066*/ 	.short	(.L_19 - .L_18)


	//   ....[0]....
.L_18:
        /*0068*/ 	.word	0xffffffff


	//   ....[1]....
        /*006c*/ 	.word	0xffffffff


	//----- nvinfo : EIATTR_COOP_GROUP_INSTR_OFFSETS
	.align		4
.L_19:
        /*0070*/ 	.byte	0x04, 0x28
        /*0072*/ 	.short	(.L_21 - .L_20)


	//   ....[0]....
.L_20:
        /*0074*/ 	.word	0x00000240


	//   ....[1]....
        /*0078*/ 	.word	0x000004d0


	//----- nvinfo : EIATTR_VRC_CTA_INIT_COUNT
	.align		4
.L_21:
        /*007c*/ 	.byte	0x02, 0x4a
	.zero		1
	.zero		1


	//----- nvinfo : EIATTR_EXIT_INSTR_OFFSETS
	.align		4
        /*0080*/ 	.byte	0x04, 0x1c
        /*0082*/ 	.short	(.L_23 - .L_22)


	//   ....[0]....
.L_22:
        /*0084*/ 	.word	0x000004e0


	//   ....[1]....
        /*0088*/ 	.word	0x00000570


	//----- nvinfo : EIATTR_CRS_STACK_SIZE
	.align		4
.L_23:
        /*008c*/ 	.byte	0x04, 0x1e
        /*008e*/ 	.short	(.L_25 - .L_24)
.L_24:
        /*0090*/ 	.word	0x00000000


	//----- nvinfo : EIATTR_CBANK_PARAM_SIZE
	.align		4
.L_25:
        /*0094*/ 	.byte	0x03, 0x19
        /*0096*/ 	.short	0x001c


	//----- nvinfo : EIATTR_PARAM_CBANK
	.align		4
        /*0098*/ 	.byte	0x04, 0x0a
        /*009a*/ 	.short	(.L_27 - .L_26)
	.align		4
.L_26:
        /*009c*/ 	.word	index@(.nv.constant0._Z9kernelAddPiS_S_i)
        /*00a0*/ 	.short	0x0380
        /*00a2*/ 	.short	0x001c


	//----- nvinfo : EIATTR_SW_WAR
	.align		4
.L_27:
        /*00a4*/ 	.byte	0x04, 0x36
        /*00a6*/ 	.short	(.L_29 - .L_28)
.L_28:
        /*00a8*/ 	.word	0x00000008
.L_29:


//--------------------- .nv.callgraph             --------------------------
	.section	.nv.callgraph,"",@"SHT_CUDA_CALLGRAPH"
	.align	4
	.sectionentsize	8
	.align		4
        /*0000*/ 	.word	0x00000000
	.align		4
        /*0004*/ 	.word	0xffffffff
	.align		4
        /*0008*/ 	.word	0x00000000
	.align		4
        /*000c*/ 	.word	0xfffffffe
	.align		4
        /*0010*/ 	.word	0x00000000
	.align		4
        /*0014*/ 	.word	0xfffffffd
	.align		4
        /*0018*/ 	.word	0x00000000
	.align		4
        /*001c*/ 	.word	0xfffffffc


//--------------------- .text._Z9kernelAddPiS_S_i --------------------------
	.section	.text._Z9kernelAddPiS_S_i,"ax",@progbits
	.align	128
        .global         _Z9kernelAddPiS_S_i
        .type           _Z9kernelAddPiS_S_i,@function
        .size           _Z9kernelAddPiS_S_i,(.L_x_4 - _Z9kernelAddPiS_S_i)
        .other          _Z9kernelAddPiS_S_i,@"STO_CUDA_ENTRY STV_DEFAULT"
_Z9kernelAddPiS_S_i:
.text._Z9kernelAddPiS_S_i:
[----:B------:R-:W-:Y:S01]  /*0000*/  LDC R1, c[0x0][0x37c] ;  /* 0x0000df00ff017b82 */ /* 0x000fe20000000800 */
[----:B------:R-:W0:Y:S07]  /*0010*/  S2R R11, SR_TID.X ;  /* 0x00000000000b7919 */ /* 0x000e2e0000002100 */
[----:B------:R-:W0:Y:S01]  /*0020*/  S2UR UR12, SR_CTAID.X ;  /* 0x00000000000c79c3 */ /* 0x000e220000002500 */
[----:B------:R-:W1:Y:S01]  /*0030*/  LDCU UR4, c[0x0][0x398] ;  /* 0x00007300ff0477ac */ /* 0x000e620008000800 */
[----:B------:R-:W2:Y:S06]  /*0040*/  LDCU.64 UR10, c[0x0][0x358] ;  /* 0x00006b00ff0a77ac */ /* 0x000eac0008000a00 */
[----:B------:R-:W0:Y:S08]  /*0050*/  LDC R0, c[0x0][0x360] ;  /* 0x0000d800ff007b82 */ /* 0x000e300000000800 */
[----:B------:R-:W3:Y:S08]  /*0060*/  LDC.64 R2, c[0x0][0x380] ;  /* 0x0000e000ff027b82 */ /* 0x000ef00000000a00 */
[----:B------:R-:W4:Y:S01]  /*0070*/  LDC.64 R4, c[0x0][0x388] ;  /* 0x0000e200ff047b82 */ /* 0x000f220000000a00 */
[----:B0-----:R-:W-:-:S05]  /*0080*/  IMAD R0, R0, UR12, R11 ;  /* 0x0000000c00007c24 */ /* 0x001fca000f8e020b */
[----:B-1----:R-:W-:-:S13]  /*0090*/  ISETP.GE.AND P0, PT, R0, UR4, PT ;  /* 0x0000000400007c0c */ /* 0x002fda000bf06270 */
[C---:B---3--:R-:W-:Y:S01]  /*00a0*/  @!P0 IMAD.WIDE R2, R0.reuse, 0x4, R2 ;  /* 0x0000000400028825 */ /* 0x048fe200078e0202 */
[----:B------:R-:W0:Y:S03]  /*00b0*/  @!P0 LDC.64 R6, c[0x0][0x390] ;  /* 0x0000e400ff068b82 */ /* 0x000e260000000a00 */
[----:B----4-:R-:W-:Y:S02]  /*00c0*/  @!P0 IMAD.WIDE R4, R0, 0x4, R4 ;  /* 0x0000000400048825 */ /* 0x010fe400078e0204 */
[----:B--2---:R1:W2:Y:S04]  /*00d0*/  @!P0 LDG.E R2, desc[UR10][R2.64] ;  /* 0x0000000a02028981 */ /* 0x0042a8000c1e1900 */
[----:B------:R-:W2:Y:S01]  /*00e0*/  @!P0 LDG.E R5, desc[UR10][R4.64] ;  /* 0x0000000a04058981 */ /* 0x000ea2000c1e1900 */
[----:B------:R-:W-:-:S06]  /*00f0*/  RPCMOV.32 Rpc.LO, R0 ;  /* 0x0000000000007352 */ /* 0x000fcc0000000000 */
[----:B------:R-:W-:-:S05]  /*0100*/  CS2R.32 R0, SR_CgaSize ;  /* 0x0000000000007805 */ /* 0x000fca0000008a00 */
[----:B------:R-:W-:-:S05]  /*0110*/  IMAD R0, R0, -0xa0, RZ ;  /* 0xffffff6000007824 */ /* 0x000fca00078e02ff */
[----:B------:R-:W-:Y:S02]  /*0120*/  R2UR UR13, R0 ;  /* 0x00000000000d72ca */ /* 0x000fe400000e0000 */
[----:B------:R-:W-:-:S12]  /*0130*/  RPCMOV.32 R0, Rpc.LO ;  /* 0x0000000000007353 */ /* 0x000fd80000000000 */
[----:B------:R-:W3:Y:S01]  /*0140*/  LDCU UR13, c[0x0][UR13+0x258] ;  /* 0x00004b000d0d77ac */ /* 0x000ee20008000800 */
[----:B------:R-:W-:-:S06]  /*0150*/  RPCMOV.32 Rpc.LO, R3 ;  /* 0x0000000300007352 */ /* 0x000fcc0000000000 */
[----:B-1----:R-:W-:-:S05]  /*0160*/  CS2R.32 R3, SR_CgaSize ;  /* 0x0000000000037805 */ /* 0x002fca0000008a00 */
[----:B------:R-:W-:-:S05]  /*0170*/  IMAD R3, R3, -0xa0, RZ ;  /* 0xffffff6003037824 */ /* 0x000fca00078e02ff */
[----:B------:R-:W-:Y:S02]  /*0180*/  R2UR UR14, R3 ;  /* 0x00000000030e72ca */ /* 0x000fe400000e0000 */
[----:B------:R-:W-:-:S12]  /*0190*/  RPCMOV.32 R3, Rpc.LO ;  /* 0x0000000000037353 */ /* 0x000fd80000000000 */
[----:B------:R-:W1:Y:S01]  /*01a0*/  LDCU UR14, c[0x0][UR14+0x254] ;  /* 0x00004a800e0e77ac */ /* 0x000e620008000800 */
[----:B0-----:R-:W-:Y:S01]  /*01b0*/  @!P0 IMAD.WIDE R6, R0, 0x4, R6 ;  /* 0x0000000400068825 */ /* 0x001fe200078e0206 */
[----:B---3--:R-:W-:-:S04]  /*01c0*/  UISETP.NE.U32.AND UP0, UPT, UR13, URZ, UPT ;  /* 0x000000ff0d00728c */ /* 0x008fc8000bf05070 */
[----:B-1----:R-:W-:Y:S01]  /*01d0*/  UISETP.NE.AND.EX UP0, UPT, UR14, URZ, UPT, UP0 ;  /* 0x000000ff0e00728c */ /* 0x002fe2000bf05300 */
[----:B--2---:R-:W-:-:S05]  /*01e0*/  @!P0 IADD3 R9, PT, PT, R2, R5, RZ ;  /* 0x0000000502098210 */ /* 0x004fca0007ffe0ff */
[----:B------:R0:W-:Y:S03]  /*01f0*/  @!P0 STG.E desc[UR10][R6.64], R9 ;  /* 0x0000000906008986 */ /* 0x0001e6000c10190a */
[----:B------:R-:W-:Y:S05]  /*0200*/  BRA.U UP0, `(.L_x_0) ;  /* 0x0000000100047547 */ /* 0x000fea000b800000 */
[----:B------:R-:W-:Y:S05]  /*0210*/  BPT.TRAP 0x1 ;  /* 0x000000040000795c */ /* 0x000fea0000300000 */
.L_x_0:
[----:B------:R-:W1:Y:S01]  /*0220*/  S2R R2, SR_TID.Y ;  /* 0x0000000000027919 */ /* 0x000e620000002200 */
[----:B------:R-:W2:Y:S01]  /*0230*/  S2R R3, SR_TID.Z ;  /* 0x0000000000037919 */ /* 0x000ea20000002300 */
[----:B------:R-:W-:Y:S01]  /*0240*/  BAR.SYNC.DEFER_BLOCKING 0x0 ;  /* 0x0000000000007b1d */ /* 0x000fe20000010000 */
[----:B-1----:R-:W-:-:S04]  /*0250*/  IADD3 R2, PT, PT, R11, R2, RZ ;  /* 0x000000020b027210 */ /* 0x002fc80007ffe0ff */
[----:B--2---:R-:W-:-:S13]  /*0260*/  LOP3.LUT P1, RZ, R2, R3, RZ, 0xfc, !PT ;  /* 0x0000000302ff7212 */ /* 0x004fda000782fcff */
[----:B------:R-:W-:Y:S05]  /*0270*/  @P1 BRA `(.L_x_1) ;  /* 0x0000000000901947 */ /* 0x000fea0003800000 */
[----:B------:R-:W1:Y:S01]  /*0280*/  LDCU UR4, c[0x0][0x370] ;  /* 0x00006e00ff0477ac */ /* 0x000e620008000800 */
[----:B------:R-:W2:Y:S01]  /*0290*/  S2UR UR7, SR_CTAID.Y ;  /* 0x00000000000779c3 */ /* 0x000ea20000002600 */
[----:B------:R-:W3:Y:S01]  /*02a0*/  S2R R3, SR_LANEID ;  /* 0x0000000000037919 */ /* 0x000ee20000000000 */
[----:B------:R-:W-:Y:S01]  /*02b0*/  MOV R2, UR13 ;  /* 0x0000000d00027c02 */ /* 0x000fe20008000f00 */
[----:B------:R-:W4:Y:S01]  /*02c0*/  LDCU UR5, c[0x0][0x374] ;  /* 0x00006e80ff0577ac */ /* 0x000f220008000800 */
[----:B------:R-:W5:Y:S04]  /*02d0*/  LDCU UR6, c[0x0][0x378] ;  /* 0x00006f00ff0677ac */ /* 0x000f680008000800 */
[----:B------:R-:W5:Y:S01]  /*02e0*/  S2UR UR8, SR_CTAID.Z ;  /* 0x00000000000879c3 */ /* 0x000f620000002700 */
[----:B------:R-:W-:-:S02]  /*02f0*/  VOTEU.ANY UR15, UPT, PT ;  /* 0x00000000000f7886 */ /* 0x000fc400038e0100 */
[----:B0-----:R-:W3:Y:S01]  /*0300*/  FLO.U32 R6, UR15 ;  /* 0x0000000f00067d00 */ /* 0x001ee200080e0000 */
[----:B-1----:R-:W-:-:S07]  /*0310*/  UIADD3 UR9, UPT, UPT, URZ, -UR4, URZ ;  /* 0x80000004ff097290 */ /* 0x002fce000fffe0ff */
[----:B------:R-:W0:Y:S01]  /*0320*/  POPC R4, UR15 ;  /* 0x0000000f00047d09 */ /* 0x000e220008000000 */
[----:B--2---:R-:W-:-:S03]  /*0330*/  UIADD3 UR4, UPT, UPT, UR12, UR7, URZ ;  /* 0x000000070c047290 */ /* 0x004fc6000fffe0ff */
[----:B------:R-:W-:Y:S02]  /*0340*/  UMOV UR7, UR9 ;  /* 0x0000000900077c82 */ /* 0x000fe40008000000 */
[----:B----4-:R-:W-:Y:S02]  /*0350*/  UIMAD UR5, UR7, UR5, URZ ;  /* 0x00000005070572a4 */ /* 0x010fe4000f8e02ff */
[----:B-----5:R-:W-:Y:S01]  /*0360*/  UIADD3 UR8, UPT, UPT, -UR8, URZ, URZ ;  /* 0x000000ff08087290 */ /* 0x020fe2000fffe1ff */
[----:B---3--:R-:W-:Y:S02]  /*0370*/  ISETP.EQ.U32.AND P1, PT, R6, R3, PT ;  /* 0x000000030600720c */ /* 0x008fe40003f22070 */
[----:B------:R-:W-:Y:S01]  /*0380*/  MOV R3, UR14 ;  /* 0x0000000e00037c02 */ /* 0x000fe20008000f00 */
[----:B------:R-:W-:Y:S02]  /*0390*/  UISETP.NE.AND UP0, UPT, UR4, UR8, UPT ;  /* 0x000000080400728c */ /* 0x000fe4000bf05270 */
[----:B------:R-:W-:-:S04]  /*03a0*/  UIMAD UR4, UR6, UR5, -0x7fffffff ;  /* 0x80000001060474a4 */ /* 0x000fc8000f8e0205 */
[----:B------:R-:W-:-:S06]  /*03b0*/  USEL UR4, UR4, 0x1, !UP0 ;  /* 0x0000000104047887 */ /* 0x000fcc000c000000 */
[----:B0-----:R-:W-:Y:S01]  /*03c0*/  IMAD R5, R4, UR4, RZ ;  /* 0x0000000404057c24 */ /* 0x001fe2000f8e02ff */
[----:B------:R-:W-:Y:S06]  /*03d0*/  @P1 MEMBAR.ALL.GPU ;  /* 0x0000000000001992 */ /* 0x000fec000000a000 */
[----:B------:R-:W-:-:S00]  /*03e0*/  @P1 ERRBAR ;  /* 0x00000000000019ab */ /* 0x000fc00000000000 */
[----:B------:R-:W-:Y:S06]  /*03f0*/  @P1 CGAERRBAR ;  /* 0x00000000000015ab */ /* 0x000fec0000000000 */
[----:B------:R-:W2:Y:S01]  /*0400*/  @P1 ATOM.E.ADD.STRONG.GPU PT, R5, desc[UR10][R2.64+0x4], R5 ;  /* 0x800004050205198a */ /* 0x000ea200081ef10a */
[----:B------:R-:W0:Y:S02]  /*0410*/  S2R R7, SR_LTMASK ;  /* 0x0000000000077919 */ /* 0x000e240000003900 */
[----:B0-----:R-:W-:-:S06]  /*0420*/  LOP3.LUT R7, R7, UR15, RZ, 0xc0, !PT ;  /* 0x0000000f07077c12 */ /* 0x001fcc000f8ec0ff */
[----:B------:R-:W0:Y:S01]  /*0430*/  POPC R7, R7 ;  /* 0x0000000700077309 */ /* 0x000e220000000000 */
[----:B--2---:R-:W0:Y:S02]  /*0440*/  SHFL.IDX PT, R4, R5, R6, 0x1f ;  /* 0x00001f0605047589 */ /* 0x004e2400000e0000 */
[----:B0-----:R-:W-:-:S07]  /*0450*/  IMAD R4, R7, UR4, R4 ;  /* 0x0000000407047c24 */ /* 0x001fce000f8e0204 */
.L_x_2:
[----:B------:R-:W2:Y:S04]  /*0460*/  LD.E.STRONG.GPU R5, desc[UR10][R2.64+0x4] ;  /* 0x0000040a02057980 */ /* 0x000ea8000c10f900 */
[----:B--2---:R-:W-:Y:S01]  /*0470*/  CCTL.IVALL ;  /* 0x00000000ff00798f */ /* 0x004fe20002000000 */
[----:B------:R-:W-:Y:S05]  /*0480*/  YIELD ;  /* 0x0000000000007946 */ /* 0x000fea0003800000 */
[----:B------:R-:W-:-:S04]  /*0490*/  LOP3.LUT R5, R5, R4, RZ, 0x3c, !PT ;  /* 0x0000000405057212 */ /* 0x000fc800078e3cff */
[----:B------:R-:W-:-:S13]  /*04a0*/  ISETP.GT.AND P1, PT, R5, -0x1, PT ;  /* 0xffffffff0500780c */ /* 0x000fda0003f24270 */
[----:B------:R-:W-:Y:S05]  /*04b0*/  @P1 BRA `(.L_x_2) ;  /* 0xfffffffc00e81947 */ /* 0x000fea000383ffff */
.L_x_1:
[----:B------:R-:W-:Y:S05]  /*04c0*/  WARPSYNC.ALL ;  /* 0x0000000000007948 */ /* 0x000fea0003800000 */
[----:B------:R-:W-:Y:S06]  /*04d0*/  BAR.SYNC.DEFER_BLOCKING 0x0 ;  /* 0x0000000000007b1d */ /* 0x000fec0000010000 */
[----:B------:R-:W-:Y:S05]  /*04e0*/  @P0 EXIT ;  /* 0x000000000000094d */ /* 0x000fea0003800000 */
[----:B------:R-:W1:Y:S08]  /*04f0*/  LDC.64 R2, c[0x0][0x380] ;  /* 0x0000e000ff027b82 */ /* 0x000e700000000a00 */
[----:B------:R-:W2:Y:S01]  /*0500*/  LDC.64 R4, c[0x0][0x390] ;  /* 0x0000e400ff047b82 */ /* 0x000ea20000000a00 */
[----:B-1----:R-:W-:-:S06]  /*0510*/  IMAD.WIDE R2, R0, 0x4, R2 ;  /* 0x0000000400027825 */ /* 0x002fcc00078e0202 */
[----:B------:R-:W3:Y:S01]  /*0520*/  LDG.E R2, desc[UR10][R2.64] ;  /* 0x0000000a02027981 */ /* 0x000ee2000c1e1900 */
[----:B--2---:R-:W-:-:S05]  /*0530*/  IMAD.WIDE R4, R0, 0x4, R4 ;  /* 0x0000000400047825 */ /* 0x004fca00078e0204 */
[----:B0-----:R-:W3:Y:S02]  /*0540*/  LDG.E R7, desc[UR10][R4.64] ;  /* 0x0000000a04077981 */ /* 0x001ee4000c1e1900 */
[----:B---3--:R-:W-:-:S05]  /*0550*/  IADD3 R7, PT, PT, R2, R7, RZ ;  /* 0x0000000702077210 */ /* 0x008fca0007ffe0ff */
[----:B------:R-:W-:Y:S01]  /*0560*/  STG.E desc[UR10][R4.64], R7 ;  /* 0x0000000704007986 */ /* 0x000fe2000c10190a */
[----:B------:R-:W-:Y:S05]  /*0570*/  EXIT ;  /* 0x000000000000794d */ /* 0x000fea0003800000 */
.L_x_3:
[----:B------:R-:W-:-:S00]  /*0580*/  BRA `(.L_x_3) ;  /* 0xfffffffc00fc7947 */ /* 0x000fc0000383ffff */
[----:B------:R-:W-:-:S00]  /*0590*/  NOP ;  /* 0x0000000000007918 */ /* 0x000fc00000000000 */
        /* <DEDUP_REMOVED lines=14> */
.L_x_4:


//--------------------- .nv.shared.reserved.0     --------------------------
	.section	.nv.shared.reserved.0,"aw",@nobits
	.weak		__nv_reservedSMEM_offset_0_alias
	.size		__nv_reservedSMEM_offset_0_alias, 0, 64
	.other		__nv_reservedSMEM_offset_0_alias,@"STO_CUDA_RESERVED_SHARED STV_DEFAULT"
__nv_reservedSMEM_offset_0_alias:
	.zero		0
	.zero		64


//--------------------- .nv.constant0._Z9kernelAddPiS_S_i --------------------------
	.section	.nv.constant0._Z9kernelAddPiS_S_i,"a",@progbits
	.sectionflags	@""
	.align	4
.nv.constant0._Z9kernelAddPiS_S_i:
	.zero		924


//--------------------- SYMBOLS --------------------------

	.type		.nv.reservedSmem.offset0,@object
	.size		.nv.reservedSmem.offset0,0x4
